//
// Generated by NVIDIA NVVM Compiler
//
// Compiler Build ID: CL-36424714
// Cuda compilation tools, release 13.0, V13.0.88
// Based on NVVM 20.0.0
//

.version 9.0
.target sm_100
.address_size 64

	// .globl	_Z10meanFilterPfS_i
// _ZZ10meanFilterPfS_iE10mem_shared has been demoted

.visible .entry _Z10meanFilterPfS_i(
	.param .u64 .ptr .align 1 _Z10meanFilterPfS_i_param_0,
	.param .u64 .ptr .align 1 _Z10meanFilterPfS_i_param_1,
	.param .u32 _Z10meanFilterPfS_i_param_2
)
{
	.reg .pred 	%p<25>;
	.reg .b32 	%r<35>;
	.reg .b32 	%f<29>;
	.reg .b64 	%rd<13>;
	// demoted variable
	.shared .align 4 .b8 _ZZ10meanFilterPfS_iE10mem_shared[144];
	ld.param.u64 	%rd6, [_Z10meanFilterPfS_i_param_0];
	ld.param.u64 	%rd5, [_Z10meanFilterPfS_i_param_1];
	ld.param.u32 	%r11, [_Z10meanFilterPfS_i_param_2];
	cvta.to.global.u64 	%rd1, %rd6;
	mov.u32 	%r12, %ctaid.y;
	mov.u32 	%r13, %ntid.y;
	mov.u32 	%r1, %tid.y;
	mad.lo.s32 	%r2, %r12, %r13, %r1;
	mov.u32 	%r14, %ctaid.x;
	mov.u32 	%r15, %ntid.x;
	mov.u32 	%r3, %tid.x;
	mad.lo.s32 	%r4, %r14, %r15, %r3;
	setp.ne.s32 	%p1, %r3, 0;
	shl.b32 	%r16, %r1, 2;
	mov.u32 	%r17, _ZZ10meanFilterPfS_iE10mem_shared;
	add.s32 	%r5, %r17, %r16;
	@%p1 bra 	$L__BB0_2;
	mov.b32 	%r22, 0;
	st.shared.u32 	[%r5+4], %r22;
	bra.uni 	$L__BB0_4;
$L__BB0_2:
	setp.ne.s32 	%p2, %r3, 3;
	@%p2 bra 	$L__BB0_4;
	mov.b32 	%r21, 0;
	st.shared.u32 	[%r5+124], %r21;
$L__BB0_4:
	setp.ne.s32 	%p3, %r1, 0;
	mad.lo.s32 	%r6, %r3, 24, %r17;
	@%p3 bra 	$L__BB0_9;
	setp.ne.s32 	%p7, %r3, 0;
	mov.b32 	%r27, 0;
	st.shared.u32 	[%r6+24], %r27;
	@%p7 bra 	$L__BB0_7;
	mov.b32 	%r29, 0;
	st.shared.u32 	[_ZZ10meanFilterPfS_iE10mem_shared], %r29;
	bra.uni 	$L__BB0_14;
$L__BB0_7:
	setp.ne.s32 	%p8, %r3, 3;
	@%p8 bra 	$L__BB0_14;
	mov.b32 	%r28, 0;
	st.shared.u32 	[_ZZ10meanFilterPfS_iE10mem_shared+120], %r28;
	bra.uni 	$L__BB0_14;
$L__BB0_9:
	setp.ne.s32 	%p4, %r1, 3;
	@%p4 bra 	$L__BB0_14;
	setp.ne.s32 	%p5, %r3, 3;
	mov.b32 	%r24, 0;
	st.shared.u32 	[%r6+44], %r24;
	@%p5 bra 	$L__BB0_12;
	mov.b32 	%r26, 0;
	st.shared.u32 	[_ZZ10meanFilterPfS_iE10mem_shared+140], %r26;
	bra.uni 	$L__BB0_14;
$L__BB0_12:
	setp.ne.s32 	%p6, %r3, 0;
	@%p6 bra 	$L__BB0_14;
	mov.b32 	%r25, 0;
	st.shared.u32 	[_ZZ10meanFilterPfS_iE10mem_shared+20], %r25;
$L__BB0_14:
	setp.ne.s32 	%p9, %r3, 0;
	mul.lo.s32 	%r7, %r11, %r2;
	add.s32 	%r8, %r7, %r4;
	mul.wide.s32 	%rd7, %r8, 4;
	add.s64 	%rd2, %rd1, %rd7;
	ld.global.f32 	%f1, [%rd2];
	add.s32 	%r9, %r6, 24;
	add.s32 	%r10, %r9, %r16;
	st.shared.f32 	[%r10+4], %f1;
	setp.lt.s32 	%p10, %r4, 1;
	or.pred  	%p11, %p9, %p10;
	@%p11 bra 	$L__BB0_16;
	ld.global.f32 	%f3, [%rd2+-4];
	st.shared.f32 	[%r5+4], %f3;
	bra.uni 	$L__BB0_18;
$L__BB0_16:
	setp.ne.s32 	%p12, %r3, 3;
	add.s32 	%r31, %r11, -1;
	setp.ge.s32 	%p13, %r4, %r31;
	or.pred  	%p14, %p12, %p13;
	@%p14 bra 	$L__BB0_18;
	ld.global.f32 	%f2, [%rd2+4];
	st.shared.f32 	[%r5+124], %f2;
$L__BB0_18:
	setp.ne.s32 	%p15, %r1, 0;
	setp.eq.s32 	%p16, %r2, 0;
	or.pred  	%p17, %p15, %p16;
	@%p17 bra 	$L__BB0_23;
	setp.ne.s32 	%p23, %r3, 0;
	sub.s32 	%r33, %r7, %r11;
	add.s32 	%r34, %r33, %r4;
	mul.wide.s32 	%rd9, %r34, 4;
	add.s64 	%rd3, %rd1, %rd9;
	ld.global.f32 	%f7, [%rd3];
	st.shared.f32 	[%r9], %f7;
	@%p23 bra 	$L__BB0_21;
	ld.global.f32 	%f9, [%rd3+-4];
	st.shared.f32 	[_ZZ10meanFilterPfS_iE10mem_shared], %f9;
	bra.uni 	$L__BB0_28;
$L__BB0_21:
	setp.ne.s32 	%p24, %r3, 3;
	@%p24 bra 	$L__BB0_28;
	ld.global.f32 	%f8, [%rd3+4];
	st.shared.f32 	[_ZZ10meanFilterPfS_iE10mem_shared+120], %f8;
	bra.uni 	$L__BB0_28;
$L__BB0_23:
	setp.ne.s32 	%p18, %r1, 3;
	add.s32 	%r32, %r11, -1;
	setp.ge.s32 	%p19, %r2, %r32;
	or.pred  	%p20, %p18, %p19;
	@%p20 bra 	$L__BB0_28;
	setp.ne.s32 	%p21, %r3, 3;
	mul.wide.s32 	%rd8, %r11, 4;
	add.s64 	%rd4, %rd2, %rd8;
	ld.global.f32 	%f4, [%rd4];
	st.shared.f32 	[%r6+44], %f4;
	@%p21 bra 	$L__BB0_26;
	ld.global.f32 	%f6, [%rd4+4];
	st.shared.f32 	[_ZZ10meanFilterPfS_iE10mem_shared+140], %f6;
	bra.uni 	$L__BB0_28;
$L__BB0_26:
	setp.ne.s32 	%p22, %r3, 0;
	@%p22 bra 	$L__BB0_28;
	ld.global.f32 	%f5, [%rd4+-4];
	st.shared.f32 	[_ZZ10meanFilterPfS_iE10mem_shared+20], %f5;
$L__BB0_28:
	bar.sync 	0;
	ld.shared.f32 	%f10, [%r10+-24];
	ld.shared.f32 	%f11, [%r10];
	ld.shared.f32 	%f12, [%r10+24];
	ld.shared.f32 	%f13, [%r10+-20];
	ld.shared.f32 	%f14, [%r10+4];
	ld.shared.f32 	%f15, [%r10+28];
	ld.shared.f32 	%f16, [%r10+-16];
	ld.shared.f32 	%f17, [%r10+8];
	ld.shared.f32 	%f18, [%r10+32];
	add.f32 	%f19, %f10, 0f00000000;
	add.f32 	%f20, %f19, %f11;
	add.f32 	%f21, %f20, %f12;
	add.f32 	%f22, %f21, %f13;
	add.f32 	%f23, %f22, %f14;
	add.f32 	%f24, %f23, %f15;
	add.f32 	%f25, %f24, %f16;
	add.f32 	%f26, %f25, %f17;
	add.f32 	%f27, %f26, %f18;
	cvta.to.global.u64 	%rd10, %rd5;
	div.rn.f32 	%f28, %f27, 0f41100000;
	add.s64 	%rd12, %rd10, %rd7;
	st.global.f32 	[%rd12], %f28;
	ret;

}


// ===== COMPILED SASS (sm_100) =====

	.target	sm_100

	.elftype	@"ET_EXEC"


//--------------------- .note.nv.tkinfo           --------------------------
	.section	.note.nv.tkinfo,"",@"SHT_NOTE"
	.sectionflags	@"SHF_NOTE_NV_TKINFO"
	.tkinfo
        /*0018*/ 	.word	0x00000002
        /*0030*/ 	.string	""
        /*0030*/ 	.string	"ptxas"
        /*0030*/ 	.string	"Cuda compilation tools, release 13.0, V13.0.88"
        /*0030*/ 	.string	"Build cuda_13.0.r13.0/compiler.36424714_0"
        /*0030*/ 	.string	"-arch sm_100 -m 64 "



//--------------------- .note.nv.cuinfo           --------------------------
	.section	.note.nv.cuinfo,"",@"SHT_NOTE"
	.sectionflags	@"SHF_NOTE_NV_CUINFO"
        /*0018*/ 	.short	0x0002
        /*001a*/ 	.short	0x0064
        /*001c*/ 	.short	0x0082
	.zero		2


//--------------------- .nv.info                  --------------------------
	.section	.nv.info,"",@"SHT_CUDA_INFO"
	.align	4


	//----- nvinfo : EIATTR_REGCOUNT
	.align		4
        /*0000*/ 	.byte	0x04, 0x2f
        /*0002*/ 	.short	(.L_1 - .L_0)
	.align		4
.L_0:
        /*0004*/ 	.word	index@(_Z10meanFilterPfS_i)
        /*0008*/ 	.word	0x00000016


	//----- nvinfo : EIATTR_FRAME_SIZE
	.align		4
.L_1:
        /*000c*/ 	.byte	0x04, 0x11
        /*000e*/ 	.short	(.L_3 - .L_2)
	.align		4
.L_2:
        /*0010*/ 	.word	index@($__internal_0_$__cuda_sm3x_div_rn_noftz_f32_slowpath)
        /*0014*/ 	.word	0x00000000


	//----- nvinfo : EIATTR_FRAME_SIZE
	.align		4
.L_3:
        /*0018*/ 	.byte	0x04, 0x11
        /*001a*/ 	.short	(.L_5 - .L_4)
	.align		4
.L_4:
        /*001c*/ 	.word	index@(_Z10meanFilterPfS_i)
        /*0020*/ 	.word	0x00000000


	//----- nvinfo : EIATTR_MIN_STACK_SIZE
	.align		4
.L_5:
        /*0024*/ 	.byte	0x04, 0x12
        /*0026*/ 	.short	(.L_7 - .L_6)
	.align		4
.L_6:
        /*0028*/ 	.word	index@(_Z10meanFilterPfS_i)
        /*002c*/ 	.word	0x00000000
.L_7:


//--------------------- .nv.compat                --------------------------
	.section	.nv.compat,"",@"SHT_CUDA_COMPAT_INFO"
	.align	4
        /*0000*/ 	.byte	0x02, 0x09, 0x00, 0x00, 0x02, 0x02, 0x01, 0x00, 0x02, 0x05, 0x05, 0x00, 0x03, 0x07, 0x01, 0x01
        /*0010*/ 	.byte	0x02, 0x03, 0x00, 0x00, 0x02, 0x06, 0x01, 0x00, 0x04, 0x0b, 0x08, 0x00, 0x01, 0x00, 0x00, 0x00
        /*0020*/ 	.byte	0x00, 0x00, 0x00, 0x00


//--------------------- .nv.info._Z10meanFilterPfS_i --------------------------
	.section	.nv.info._Z10meanFilterPfS_i,"",@"SHT_CUDA_INFO"
	.sectionflags	@""
	.align	4


	//----- nvinfo : EIATTR_CUDA_API_VERSION
	.align		4
        /*0000*/ 	.byte	0x04, 0x37
        /*0002*/ 	.short	(.L_9 - .L_8)
.L_8:
        /*0004*/ 	.word	0x00000082


	//----- nvinfo : EIATTR_KPARAM_INFO
	.align		4
.L_9:
        /*0008*/ 	.byte	0x04, 0x17
        /*000a*/ 	.short	(.L_11 - .L_10)
.L_10:
        /*000c*/ 	.word	0x00000000
        /*0010*/ 	.short	0x0002
        /*0012*/ 	.short	0x0010
        /*0014*/ 	.byte	0x00, 0xf0, 0x11, 0x00


	//----- nvinfo : EIATTR_KPARAM_INFO
	.align		4
.L_11:
        /*0018*/ 	.byte	0x04, 0x17
        /*001a*/ 	.short	(.L_13 - .L_12)
.L_12:
        /*001c*/ 	.word	0x00000000
        /*0020*/ 	.short	0x0001
        /*0022*/ 	.short	0x0008
        /*0024*/ 	.byte	0x00, 0xf5, 0x21, 0x00


	//----- nvinfo : EIATTR_KPARAM_INFO
	.align		4
.L_13:
        /*0028*/ 	.byte	0x04, 0x17
        /*002a*/ 	.short	(.L_15 - .L_14)
.L_14:
        /*002c*/ 	.word	0x00000000
        /*0030*/ 	.short	0x0000
        /*0032*/ 	.short	0x0000
        /*0034*/ 	.byte	0x00, 0xf5, 0x21, 0x00


	//----- nvinfo : EIATTR_SPARSE_MMA_MASK
	.align		4
.L_15:
        /*0038*/ 	.byte	0x03, 0x50
        /*003a*/ 	.short	0x0000


	//----- nvinfo : EIATTR_MAXREG_COUNT
	.align		4
        /*003c*/ 	.byte	0x03, 0x1b
        /*003e*/ 	.short	0x00ff


	//----- nvinfo : EIATTR_NUM_BARRIERS
	.align		4
        /*0040*/ 	.byte	0x02, 0x4c
        /*0042*/ 	.byte	0x01
	.zero		1


	//----- nvinfo : EIATTR_MERCURY_ISA_VERSION
	.align		4
        /*0044*/ 	.byte	0x03, 0x5f
        /*0046*/ 	.short	0x0101


	//----- nvinfo : EIATTR_VRC_CTA_INIT_COUNT
	.align		4
        /*0048*/ 	.byte	0x02, 0x4a
	.zero		1
	.zero		1


	//----- nvinfo : EIATTR_EXIT_INSTR_OFFSETS
	.align		4
        /*004c*/ 	.byte	0x04, 0x1c
        /*004e*/ 	.short	(.L_17 - .L_16)


	//   ....[0]....
.L_16:
        /*0050*/ 	.word	0x000007f0


	//----- nvinfo : EIATTR_CRS_STACK_SIZE
	.align		4
.L_17:
        /*0054*/ 	.byte	0x04, 0x1e
        /*0056*/ 	.short	(.L_19 - .L_18)
.L_18:
        /*0058*/ 	.word	0x00000000


	//----- nvinfo : EIATTR_CBANK_PARAM_SIZE
	.align		4
.L_19:
        /*005c*/ 	.byte	0x03, 0x19
        /*005e*/ 	.short	0x0014


	//----- nvinfo : EIATTR_PARAM_CBANK
	.align		4
        /*0060*/ 	.byte	0x04, 0x0a
        /*0062*/ 	.short	(.L_21 - .L_20)
	.align		4
.L_20:
        /*0064*/ 	.word	index@(.nv.constant0._Z10meanFilterPfS_i)
        /*0068*/ 	.short	0x0380
        /*006a*/ 	.short	0x0014


	//----- nvinfo : EIATTR_SW_WAR
	.align		4
.L_21:
        /*006c*/ 	.byte	0x04, 0x36
        /*006e*/ 	.short	(.L_23 - .L_22)
.L_22:
        /*0070*/ 	.word	0x00000008
.L_23:


//--------------------- .nv.callgraph             --------------------------
	.section	.nv.callgraph,"",@"SHT_CUDA_CALLGRAPH"
	.align	4
	.sectionentsize	8
	.align		4
        /*0000*/ 	.word	0x00000000
	.align		4
        /*0004*/ 	.word	0xffffffff
	.align		4
        /*0008*/ 	.word	0x00000000
	.align		4
        /*000c*/ 	.word	0xfffffffe
	.align		4
        /*0010*/ 	.word	0x00000000
	.align		4
        /*0014*/ 	.word	0xfffffffd
	.align		4
        /*0018*/ 	.word	0x00000000
	.align		4
        /*001c*/ 	.word	0xfffffffc


//--------------------- .text._Z10meanFilterPfS_i --------------------------
	.section	.text._Z10meanFilterPfS_i,"ax",@progbits
	.align	128
        .global         _Z10meanFilterPfS_i
        .type           _Z10meanFilterPfS_i,@function
        .size           _Z10meanFilterPfS_i,(.L_x_25 - _Z10meanFilterPfS_i)
        .other          _Z10meanFilterPfS_i,@"STO_CUDA_ENTRY STV_DEFAULT"
_Z10meanFilterPfS_i:
.text._Z10meanFilterPfS_i:
[----:B------:R-:W-:Y:S01]  /*0000*/  LDC R1, c[0x0][0x37c] ;  /* 0x0000df00ff017b82 */ /* 0x000fe20000000800 */
[----:B------:R-:W0:Y:S01]  /*0010*/  S2R R14, SR_TID.X ;  /* 0x00000000000e7919 */ /* 0x000e220000002100 */
[----:B------:R-:W-:-:S06]  /*0020*/  MOV R4, 0x400 ;  /* 0x0000040000047802 */ /* 0x000fcc0000000f00 */
[----:B------:R-:W1:Y:S01]  /*0030*/  LDC R8, c[0x0][0x364] ;  /* 0x0000d900ff087b82 */ /* 0x000e620000000800 */
[----:B------:R-:W2:Y:S01]  /*0040*/  LDCU.64 UR6, c[0x0][0x358] ;  /* 0x00006b00ff0677ac */ /* 0x000ea20008000a00 */
[----:B------:R-:W3:Y:S01]  /*0050*/  S2R R3, SR_CgaCtaId ;  /* 0x0000000000037919 */ /* 0x000ee20000008800 */
[----:B------:R-:W-:Y:S01]  /*0060*/  BSSY.RECONVERGENT B0, `(.L_x_0) ;  /* 0x000000f000007945 */ /* 0x000fe20003800200 */
[----:B------:R-:W1:Y:S04]  /*0070*/  S2R R17, SR_TID.Y ;  /* 0x0000000000117919 */ /* 0x000e680000002200 */
[----:B------:R-:W1:Y:S08]  /*0080*/  S2UR UR4, SR_CTAID.Y ;  /* 0x00000000000479c3 */ /* 0x000e700000002600 */
[----:B------:R-:W4:Y:S08]  /*0090*/  S2UR UR5, SR_CTAID.X ;  /* 0x00000000000579c3 */ /* 0x000f300000002500 */
[----:B------:R-:W4:Y:S01]  /*00a0*/  LDC R9, c[0x0][0x360] ;  /* 0x0000d800ff097b82 */ /* 0x000f220000000800 */
[----:B0-----:R-:W-:-:S02]  /*00b0*/  ISETP.NE.AND P2, PT, R14, RZ, PT ;  /* 0x000000ff0e00720c */ /* 0x001fc40003f45270 */
[----:B---3--:R-:W-:Y:S01]  /*00c0*/  LEA R4, R3, R4, 0x18 ;  /* 0x0000000403047211 */ /* 0x008fe200078ec0ff */
[----:B-1----:R-:W-:Y:S01]  /*00d0*/  IMAD R8, R8, UR4, R17 ;  /* 0x0000000408087c24 */ /* 0x002fe2000f8e0211 */
[----:B------:R-:W-:-:S03]  /*00e0*/  ISETP.NE.AND P1, PT, R17, RZ, PT ;  /* 0x000000ff1100720c */ /* 0x000fc60003f25270 */
[----:B------:R-:W-:-:S06]  /*00f0*/  IMAD R10, R17, 0x4, R4 ;  /* 0x00000004110a7824 */ /* 0x000fcc00078e0204 */
[----:B------:R0:W-:Y:S01]  /*0100*/  @!P2 STS [R10+0x4], RZ ;  /* 0x000004ff0a00a388 */ /* 0x0001e20000000800 */
[----:B----4-:R-:W-:Y:S01]  /*0110*/  IMAD R9, R9, UR5, R14 ;  /* 0x0000000509097c24 */ /* 0x010fe2000f8e020e */
[----:B0-2---:R-:W-:Y:S06]  /*0120*/  @!P2 BRA `(.L_x_1) ;  /* 0x000000000008a947 */ /* 0x005fec0003800000 */
[----:B------:R-:W-:-:S13]  /*0130*/  ISETP.NE.AND P0, PT, R14, 0x3, PT ;  /* 0x000000030e00780c */ /* 0x000fda0003f05270 */
[----:B------:R0:W-:Y:S02]  /*0140*/  @!P0 STS [R10+0x7c], RZ ;  /* 0x00007cff0a008388 */ /* 0x0001e40000000800 */
.L_x_1:
[----:B------:R-:W-:Y:S05]  /*0150*/  BSYNC.RECONVERGENT B0 ;  /* 0x0000000000007941 */ /* 0x000fea0003800200 */
.L_x_0:
[----:B------:R-:W-:Y:S01]  /*0160*/  BSSY.RECONVERGENT B0, `(.L_x_2) ;  /* 0x0000011000007945 */ /* 0x000fe20003800200 */
[----:B------:R-:W-:-:S03]  /*0170*/  IMAD R11, R14, 0x18, R4 ;  /* 0x000000180e0b7824 */ /* 0x000fc600078e0204 */
[----:B------:R-:W-:Y:S05]  /*0180*/  @P1 BRA `(.L_x_3) ;  /* 0x00000000001c1947 */ /* 0x000fea0003800000 */
[----:B------:R3:W-:Y:S04]  /*0190*/  STS [R11+0x18], RZ ;  /* 0x000018ff0b007388 */ /* 0x0007e80000000800 */
[----:B------:R3:W-:Y:S01]  /*01a0*/  @!P2 STS [R4], RZ ;  /* 0x000000ff0400a388 */ /* 0x0007e20000000800 */
[----:B------:R-:W-:Y:S05]  /*01b0*/  @!P2 BRA `(.L_x_4) ;  /* 0x00000000002ca947 */ /* 0x000fea0003800000 */
[----:B------:R-:W-:-:S13]  /*01c0*/  ISETP.NE.AND P0, PT, R14, 0x3, PT ;  /* 0x000000030e00780c */ /* 0x000fda0003f05270 */
[----:B------:R-:W-:Y:S05]  /*01d0*/  @P0 BRA `(.L_x_4) ;  /* 0x0000000000240947 */ /* 0x000fea0003800000 */
[----:B------:R4:W-:Y:S01]  /*01e0*/  STS [R4+0x78], RZ ;  /* 0x000078ff04007388 */ /* 0x0009e20000000800 */
[----:B------:R-:W-:Y:S05]  /*01f0*/  BRA `(.L_x_4) ;  /* 0x00000000001c7947 */ /* 0x000fea0003800000 */
.L_x_3:
[----:B------:R-:W-:-:S13]  /*0200*/  ISETP.NE.AND P0, PT, R17, 0x3, PT ;  /* 0x000000031100780c */ /* 0x000fda0003f05270 */
[----:B------:R-:W-:Y:S05]  /*0210*/  @P0 BRA `(.L_x_4) ;  /* 0x0000000000140947 */ /* 0x000fea0003800000 */
[----:B------:R-:W-:Y:S01]  /*0220*/  ISETP.NE.AND P0, PT, R14, 0x3, PT ;  /* 0x000000030e00780c */ /* 0x000fe20003f05270 */
[----:B------:R1:W-:-:S12]  /*0230*/  STS [R11+0x2c], RZ ;  /* 0x00002cff0b007388 */ /* 0x0003d80000000800 */
[----:B------:R1:W-:Y:S01]  /*0240*/  @!P0 STS [R4+0x8c], RZ ;  /* 0x00008cff04008388 */ /* 0x0003e20000000800 */
[----:B------:R-:W-:Y:S05]  /*0250*/  @!P0 BRA `(.L_x_4) ;  /* 0x0000000000048947 */ /* 0x000fea0003800000 */
[----:B------:R2:W-:Y:S02]  /*0260*/  @!P2 STS [R4+0x14], RZ ;  /* 0x000014ff0400a388 */ /* 0x0005e40000000800 */
.L_x_4:
[----:B------:R-:W-:Y:S05]  /*0270*/  BSYNC.RECONVERGENT B0 ;  /* 0x0000000000007941 */ /* 0x000fea0003800200 */
.L_x_2:
[----:B------:R-:W5:Y:S01]  /*0280*/  LDC R19, c[0x0][0x390] ;  /* 0x0000e400ff137b82 */ /* 0x000f620000000800 */
[----:B------:R-:W-:-:S04]  /*0290*/  ISETP.GE.AND P1, PT, R9, 0x1, PT ;  /* 0x000000010900780c */ /* 0x000fc80003f26270 */
[----:B------:R-:W-:-:S03]  /*02a0*/  ISETP.NE.OR P1, PT, R14, RZ, !P1 ;  /* 0x000000ff0e00720c */ /* 0x000fc60004f25670 */
[----:B------:R-:W0:Y:S01]  /*02b0*/  LDC.64 R2, c[0x0][0x380] ;  /* 0x0000e000ff027b82 */ /* 0x000e220000000a00 */
[----:B-----5:R-:W-:-:S04]  /*02c0*/  IMAD R5, R8, R19, R9 ;  /* 0x0000001308057224 */ /* 0x020fc800078e0209 */
[----:B0-----:R-:W-:-:S05]  /*02d0*/  IMAD.WIDE R6, R5, 0x4, R2 ;  /* 0x0000000405067825 */ /* 0x001fca00078e0202 */
[----:B------:R-:W5:Y:S04]  /*02e0*/  LDG.E R13, desc[UR6][R6.64] ;  /* 0x00000006060d7981 */ /* 0x000f68000c1e1900 */
[----:B------:R-:W3:Y:S01]  /*02f0*/  @!P1 LDG.E R15, desc[UR6][R6.64+-0x4] ;  /* 0xfffffc06060f9981 */ /* 0x000ee2000c1e1900 */
[----:B------:R-:W-:Y:S01]  /*0300*/  IMAD R0, R17, 0x4, R11 ;  /* 0x0000000411007824 */ /* 0x000fe200078e020b */
[----:B------:R-:W-:Y:S01]  /*0310*/  ISETP.NE.AND P0, PT, R8, RZ, PT ;  /* 0x000000ff0800720c */ /* 0x000fe20003f05270 */
[----:B------:R-:W-:Y:S01]  /*0320*/  BSSY.RECONVERGENT B0, `(.L_x_5) ;  /* 0x000000b000007945 */ /* 0x000fe20003800200 */
[----:B------:R-:W-:Y:S02]  /*0330*/  VIADD R12, R19, 0xffffffff ;  /* 0xffffffff130c7836 */ /* 0x000fe40000000000 */
[----:B------:R-:W-:Y:S01]  /*0340*/  ISETP.NE.OR P0, PT, R17, RZ, !P0 ;  /* 0x000000ff1100720c */ /* 0x000fe20004705670 */
[----:B-----5:R0:W-:Y:S04]  /*0350*/  STS [R0+0x1c], R13 ;  /* 0x00001c0d00007388 */ /* 0x0201e80000000800 */
[----:B---3--:R0:W-:Y:S01]  /*0360*/  @!P1 STS [R10+0x4], R15 ;  /* 0x0000040f0a009388 */ /* 0x0081e20000000800 */
[----:B------:R-:W-:Y:S07]  /*0370*/  @!P1 BRA `(.L_x_6) ;  /* 0x0000000000149947 */ /* 0x000fee0003800000 */
[----:B------:R-:W-:-:S04]  /*0380*/  ISETP.GE.AND P1, PT, R9, R12, PT ;  /* 0x0000000c0900720c */ /* 0x000fc80003f26270 */
[----:B------:R-:W-:-:S13]  /*0390*/  ISETP.NE.OR P1, PT, R14, 0x3, P1 ;  /* 0x000000030e00780c */ /* 0x000fda0000f25670 */
[----:B------:R-:W-:Y:S05]  /*03a0*/  @P1 BRA `(.L_x_6) ;  /* 0x0000000000081947 */ /* 0x000fea0003800000 */
[----:B0-----:R-:W3:Y:S04]  /*03b0*/  LDG.E R13, desc[UR6][R6.64+0x4] ;  /* 0x00000406060d7981 */ /* 0x001ee8000c1e1900 */
[----:B---3--:R3:W-:Y:S02]  /*03c0*/  STS [R10+0x7c], R13 ;  /* 0x00007c0d0a007388 */ /* 0x0087e40000000800 */
.L_x_6:
[----:B------:R-:W-:Y:S05]  /*03d0*/  BSYNC.RECONVERGENT B0 ;  /* 0x0000000000007941 */ /* 0x000fea0003800200 */
.L_x_5:
[----:B------:R-:W-:Y:S04]  /*03e0*/  BSSY.RECONVERGENT B0, `(.L_x_7) ;  /* 0x000001c000007945 */ /* 0x000fe80003800200 */
[----:B------:R-:W-:Y:S05]  /*03f0*/  @P0 BRA `(.L_x_8) ;  /* 0x0000000000340947 */ /* 0x000fea0003800000 */
[----:B------:R-:W-:-:S04]  /*0400*/  IMAD R8, R8, R19, -R19 ;  /* 0x0000001308087224 */ /* 0x000fc800078e0a13 */
[----:B------:R-:W-:-:S04]  /*0410*/  IMAD.IADD R9, R9, 0x1, R8 ;  /* 0x0000000109097824 */ /* 0x000fc800078e0208 */
[----:B------:R-:W-:-:S05]  /*0420*/  IMAD.WIDE R2, R9, 0x4, R2 ;  /* 0x0000000409027825 */ /* 0x000fca00078e0202 */
[----:B------:R-:W5:Y:S04]  /*0430*/  LDG.E R6, desc[UR6][R2.64] ;  /* 0x0000000602067981 */ /* 0x000f68000c1e1900 */
[----:B------:R-:W2:Y:S04]  /*0440*/  @!P2 LDG.E R7, desc[UR6][R2.64+-0x4] ;  /* 0xfffffc060207a981 */ /* 0x000ea8000c1e1900 */
[----:B-----5:R0:W-:Y:S04]  /*0450*/  STS [R11+0x18], R6 ;  /* 0x000018060b007388 */ /* 0x0201e80000000800 */
[----:B--2---:R0:W-:Y:S01]  /*0460*/  @!P2 STS [R4], R7 ;  /* 0x000000070400a388 */ /* 0x0041e20000000800 */
[----:B------:R-:W-:Y:S05]  /*0470*/  @!P2 BRA `(.L_x_9) ;  /* 0x000000000048a947 */ /* 0x000fea0003800000 */
[----:B------:R-:W-:-:S13]  /*0480*/  ISETP.NE.AND P0, PT, R14, 0x3, PT ;  /* 0x000000030e00780c */ /* 0x000fda0003f05270 */
[----:B------:R-:W-:Y:S05]  /*0490*/  @P0 BRA `(.L_x_9) ;  /* 0x0000000000400947 */ /* 0x000fea0003800000 */
[----:B------:R-:W2:Y:S04]  /*04a0*/  LDG.E R3, desc[UR6][R2.64+0x4] ;  /* 0x0000040602037981 */ /* 0x000ea8000c1e1900 */
[----:B--2---:R2:W-:Y:S01]  /*04b0*/  STS [R4+0x78], R3 ;  /* 0x0000780304007388 */ /* 0x0045e20000000800 */
[----:B------:R-:W-:Y:S05]  /*04c0*/  BRA `(.L_x_9) ;  /* 0x0000000000347947 */ /* 0x000fea0003800000 */
.L_x_8:
[----:B------:R-:W-:-:S04]  /*04d0*/  ISETP.GE.AND P0, PT, R8, R12, PT ;  /* 0x0000000c0800720c */ /* 0x000fc80003f06270 */
[----:B------:R-:W-:-:S13]  /*04e0*/  ISETP.NE.OR P0, PT, R17, 0x3, P0 ;  /* 0x000000031100780c */ /* 0x000fda0000705670 */
[----:B------:R-:W-:Y:S05]  /*04f0*/  @P0 BRA `(.L_x_9) ;  /* 0x0000000000280947 */ /* 0x000fea0003800000 */
[----:B------:R-:W-:Y:S01]  /*0500*/  ISETP.NE.AND P0, PT, R14, 0x3, PT ;  /* 0x000000030e00780c */ /* 0x000fe20003f05270 */
[----:B------:R-:W-:-:S05]  /*0510*/  IMAD.WIDE R6, R19, 0x4, R6 ;  /* 0x0000000413067825 */ /* 0x000fca00078e0206 */
[----:B------:R-:W5:Y:S07]  /*0520*/  LDG.E R2, desc[UR6][R6.64] ;  /* 0x0000000606027981 */ /* 0x000f6e000c1e1900 */
[----:B------:R-:W2:Y:S04]  /*0530*/  @!P0 LDG.E R3, desc[UR6][R6.64+0x4] ;  /* 0x0000040606038981 */ /* 0x000ea8000c1e1900 */
[----:B-----5:R0:W-:Y:S04]  /*0540*/  STS [R11+0x2c], R2 ;  /* 0x00002c020b007388 */ /* 0x0201e80000000800 */
[----:B--2---:R0:W-:Y:S01]  /*0550*/  @!P0 STS [R4+0x8c], R3 ;  /* 0x00008c0304008388 */ /* 0x0041e20000000800 */
[----:B------:R-:W-:Y:S05]  /*0560*/  @!P0 BRA `(.L_x_9) ;  /* 0x00000000000c8947 */ /* 0x000fea0003800000 */
[----:B------:R-:W-:Y:S05]  /*0570*/  @P2 BRA `(.L_x_9) ;  /* 0x0000000000082947 */ /* 0x000fea0003800000 */
[----:B------:R-:W2:Y:S04]  /*0580*/  LDG.E R7, desc[UR6][R6.64+-0x4] ;  /* 0xfffffc0606077981 */ /* 0x000ea8000c1e1900 */
[----:B--2---:R2:W-:Y:S02]  /*0590*/  STS [R4+0x14], R7 ;  /* 0x0000140704007388 */ /* 0x0045e40000000800 */
.L_x_9:
[----:B------:R-:W-:Y:S05]  /*05a0*/  BSYNC.RECONVERGENT B0 ;  /* 0x0000000000007941 */ /* 0x000fea0003800200 */
.L_x_7:
[----:B------:R-:W-:Y:S06]  /*05b0*/  BAR.SYNC.DEFER_BLOCKING 0x0 ;  /* 0x0000000000007b1d */ /* 0x000fec0000010000 */
[----:B------:R-:W-:Y:S01]  /*05c0*/  BSSY.RECONVERGENT B1, `(.L_x_10) ;  /* 0x000001f000017945 */ /* 0x000fe20003800200 */
[----:B0-----:R-:W0:Y:S04]  /*05d0*/  LDS R2, [R0] ;  /* 0x0000000000027984 */ /* 0x001e280000000800 */
[----:B--2---:R-:W2:Y:S04]  /*05e0*/  LDS R3, [R0+0x18] ;  /* 0x0000180000037984 */ /* 0x004ea80000000800 */
[----:B-1--4-:R-:W1:Y:S04]  /*05f0*/  LDS R4, [R0+0x30] ;  /* 0x0000300000047984 */ /* 0x012e680000000800 */
[----:B------:R-:W4:Y:S04]  /*0600*/  LDS R6, [R0+0x4] ;  /* 0x0000040000067984 */ /* 0x000f280000000800 */
[----:B------:R-:W5:Y:S04]  /*0610*/  LDS R7, [R0+0x1c] ;  /* 0x00001c0000077984 */ /* 0x000f680000000800 */
[----:B------:R-:W5:Y:S04]  /*0620*/  LDS R8, [R0+0x34] ;  /* 0x0000340000087984 */ /* 0x000f680000000800 */
[----:B------:R-:W5:Y:S04]  /*0630*/  LDS R9, [R0+0x8] ;  /* 0x0000080000097984 */ /* 0x000f680000000800 */
[----:B---3--:R-:W3:Y:S04]  /*0640*/  LDS R10, [R0+0x20] ;  /* 0x00002000000a7984 */ /* 0x008ee80000000800 */
[----:B------:R-:W3:Y:S01]  /*0650*/  LDS R11, [R0+0x38] ;  /* 0x00003800000b7984 */ /* 0x000ee20000000800 */
[----:B0-----:R-:W-:-:S04]  /*0660*/  FADD R2, RZ, R2 ;  /* 0x00000002ff027221 */ /* 0x001fc80000000000 */
[----:B--2---:R-:W-:Y:S01]  /*0670*/  FADD R3, R3, R2 ;  /* 0x0000000203037221 */ /* 0x004fe20000000000 */
[----:B------:R-:W-:-:S03]  /*0680*/  IMAD.MOV.U32 R2, RZ, RZ, 0x41100000 ;  /* 0x41100000ff027424 */ /* 0x000fc600078e00ff */
[----:B-1----:R-:W-:-:S04]  /*0690*/  FADD R3, R4, R3 ;  /* 0x0000000304037221 */ /* 0x002fc80000000000 */
[----:B----4-:R-:W-:Y:S01]  /*06a0*/  FADD R6, R6, R3 ;  /* 0x0000000306067221 */ /* 0x010fe20000000000 */
[----:B------:R-:W-:-:S03]  /*06b0*/  IMAD.MOV.U32 R3, RZ, RZ, 0x3de38e39 ;  /* 0x3de38e39ff037424 */ /* 0x000fc600078e00ff */
[----:B-----5:R-:W-:Y:S01]  /*06c0*/  FADD R7, R7, R6 ;  /* 0x0000000607077221 */ /* 0x020fe20000000000 */
[----:B------:R-:W-:-:S03]  /*06d0*/  FFMA R2, R3, -R2, 1 ;  /* 0x3f80000003027423 */ /* 0x000fc60000000802 */
[----:B------:R-:W-:Y:S01]  /*06e0*/  FADD R8, R8, R7 ;  /* 0x0000000708087221 */ /* 0x000fe20000000000 */
[----:B------:R-:W-:-:S03]  /*06f0*/  FFMA R3, R2, R3, 0.11111111193895339966 ;  /* 0x3de38e3902037423 */ /* 0x000fc60000000003 */
[----:B------:R-:W-:-:S04]  /*0700*/  FADD R9, R9, R8 ;  /* 0x0000000809097221 */ /* 0x000fc80000000000 */
[----:B---3--:R-:W-:-:S04]  /*0710*/  FADD R10, R10, R9 ;  /* 0x000000090a0a7221 */ /* 0x008fc80000000000 */
[----:B------:R-:W-:-:S04]  /*0720*/  FADD R0, R11, R10 ;  /* 0x0000000a0b007221 */ /* 0x000fc80000000000 */
[----:B------:R-:W0:Y:S01]  /*0730*/  FCHK P0, R0, 9 ;  /* 0x4110000000007902 */ /* 0x000e220000000000 */
[----:B------:R-:W-:-:S04]  /*0740*/  FFMA R2, R0, R3, RZ ;  /* 0x0000000300027223 */ /* 0x000fc800000000ff */
[----:B------:R-:W-:-:S04]  /*0750*/  FFMA R4, R2, -9, R0 ;  /* 0xc110000002047823 */ /* 0x000fc80000000000 */
[----:B------:R-:W-:Y:S01]  /*0760*/  FFMA R7, R3, R4, R2 ;  /* 0x0000000403077223 */ /* 0x000fe20000000002 */
[----:B0-----:R-:W-:Y:S06]  /*0770*/  @!P0 BRA `(.L_x_11) ;  /* 0x00000000000c8947 */ /* 0x001fec0003800000 */
[----:B------:R-:W-:-:S07]  /*0780*/  MOV R2, 0x7a0 ;  /* 0x000007a000027802 */ /* 0x000fce0000000f00 */
[----:B------:R-:W-:Y:S05]  /*0790*/  CALL.REL.NOINC `($__internal_0_$__cuda_sm3x_div_rn_noftz_f32_slowpath) ;  /* 0x0000000000187944 */ /* 0x000fea0003c00000 */
[----:B------:R-:W-:-:S07]  /*07a0*/  IMAD.MOV.U32 R7, RZ, RZ, R4 ;  /* 0x000000ffff077224 */ /* 0x000fce00078e0004 */
.L_x_11:
[----:B------:R-:W-:Y:S05]  /*07b0*/  BSYNC.RECONVERGENT B1 ;  /* 0x0000000000017941 */ /* 0x000fea0003800200 */
.L_x_10:
[----:B------:R-:W0:Y:S02]  /*07c0*/  LDC.64 R2, c[0x0][0x388] ;  /* 0x0000e200ff027b82 */ /* 0x000e240000000a00 */
[----:B0-----:R-:W-:-:S05]  /*07d0*/  IMAD.WIDE R2, R5, 0x4, R2 ;  /* 0x0000000405027825 */ /* 0x001fca00078e0202 */
[----:B------:R-:W-:Y:S01]  /*07e0*/  STG.E desc[UR6][R2.64], R7 ;  /* 0x0000000702007986 */ /* 0x000fe2000c101906 */
[----:B------:R-:W-:Y:S05]  /*07f0*/  EXIT ;  /* 0x000000000000794d */ /* 0x000fea0003800000 */
        .weak           $__internal_0_$__cuda_sm3x_div_rn_noftz_f32_slowpath
        .type           $__internal_0_$__cuda_sm3x_div_rn_noftz_f32_slowpath,@function
        .size           $__internal_0_$__cuda_sm3x_div_rn_noftz_f32_slowpath,(.L_x_25 - $__internal_0_$__cuda_sm3x_div_rn_noftz_f32_slowpath)
$__internal_0_$__cuda_sm3x_div_rn_noftz_f32_slowpath:
[--C-:B------:R-:W-:Y:S01]  /*0800*/  SHF.R.U32.HI R3, RZ, 0x17, R0.reuse ;  /* 0x00000017ff037819 */ /* 0x100fe20000011600 */
[----:B------:R-:W-:Y:S04]  /*0810*/  BSSY.RECONVERGENT B0, `(.L_x_12) ;  /* 0x000005c000007945 */ /* 0x000fe80003800200 */
[----:B------:R-:W-:Y:S01]  /*0820*/  BSSY.RELIABLE B2, `(.L_x_13) ;  /* 0x000001a000027945 */ /* 0x000fe20003800100 */
[----:B------:R-:W-:Y:S01]  /*0830*/  IMAD.MOV.U32 R4, RZ, RZ, R0 ;  /* 0x000000ffff047224 */ /* 0x000fe200078e0000 */
[----:B------:R-:W-:-:S05]  /*0840*/  LOP3.LUT R3, R3, 0xff, RZ, 0xc0, !PT ;  /* 0x000000ff03037812 */ /* 0x000fca00078ec0ff */
[----:B------:R-:W-:-:S05]  /*0850*/  VIADD R8, R3, 0xffffffff ;  /* 0xffffffff03087836 */ /* 0x000fca0000000000 */
[----:B------:R-:W-:-:S13]  /*0860*/  ISETP.GT.U32.OR P0, PT, R8, 0xfd, !PT ;  /* 0x000000fd0800780c */ /* 0x000fda0007f04470 */
[----:B------:R-:W-:Y:S01]  /*0870*/  @!P0 IMAD.MOV.U32 R6, RZ, RZ, RZ ;  /* 0x000000ffff068224 */ /* 0x000fe200078e00ff */
[----:B------:R-:W-:Y:S06]  /*0880*/  @!P0 BRA `(.L_x_14) ;  /* 0x00000000004c8947 */ /* 0x000fec0003800000 */
[----:B------:R-:W-:-:S13]  /*0890*/  FSETP.GTU.FTZ.AND P0, PT, |R0|, +INF , PT ;  /* 0x7f8000000000780b */ /* 0x000fda0003f1c200 */
[----:B------:R-:W-:Y:S05]  /*08a0*/  @P0 BREAK.RELIABLE B2 ;  /* 0x0000000000020942 */ /* 0x000fea0003800100 */
[----:B------:R-:W-:Y:S05]  /*08b0*/  @P0 BRA `(.L_x_15) ;  /* 0x0000000400400947 */ /* 0x000fea0003800000 */
[----:B------:R-:W-:-:S05]  /*08c0*/  HFMA2 R7, -RZ, RZ, 2.53125, 0 ;  /* 0x41100000ff077431 */ /* 0x000fca00000001ff */
[----:B------:R-:W-:-:S13]  /*08d0*/  LOP3.LUT P0, RZ, R7, 0x7fffffff, R4, 0xc8, !PT ;  /* 0x7fffffff07ff7812 */ /* 0x000fda000780c804 */
[----:B------:R-:W-:Y:S05]  /*08e0*/  @!P0 BREAK.RELIABLE B2 ;  /* 0x0000000000028942 */ /* 0x000fea0003800100 */
[----:B------:R-:W-:Y:S05]  /*08f0*/  @!P0 BRA `(.L_x_16) ;  /* 0x0000000400288947 */ /* 0x000fea0003800000 */
[----:B------:R-:W-:-:S13]  /*0900*/  LOP3.LUT P0, RZ, R4, 0x7fffffff, RZ, 0xc0, !PT ;  /* 0x7fffffff04ff7812 */ /* 0x000fda000780c0ff */
[----:B------:R-:W-:Y:S05]  /*0910*/  @!P0 BREAK.RELIABLE B2 ;  /* 0x0000000000028942 */ /* 0x000fea0003800100 */
[----:B------:R-:W-:Y:S05]  /*0920*/  @!P0 BRA `(.L_x_17) ;  /* 0x0000000400148947 */ /* 0x000fea0003800000 */
[----:B------:R-:W-:Y:S02]  /*0930*/  FSETP.NEU.FTZ.AND P0, PT, |R0|, +INF , PT ;  /* 0x7f8000000000780b */ /* 0x000fe40003f1d200 */
[----:B------:R-:W-:-:S04]  /*0940*/  LOP3.LUT P1, RZ, R7, 0x7fffffff, RZ, 0xc0, !PT ;  /* 0x7fffffff07ff7812 */ /* 0x000fc8000782c0ff */
[----:B------:R-:W-:-:S13]  /*0950*/  PLOP3.LUT P0, PT, P0, P1, PT, 0x2f, 0xf2 ;  /* 0x0000000000f2781c */ /* 0x000fda0000702577 */
[----:B------:R-:W-:Y:S05]  /*0960*/  @P0 BREAK.RELIABLE B2 ;  /* 0x0000000000020942 */ /* 0x000fea0003800100 */
[----:B------:R-:W-:Y:S05]  /*0970*/  @P0 BRA `(.L_x_18) ;  /* 0x0000000000f40947 */ /* 0x000fea0003800000 */
[----:B------:R-:W-:-:S13]  /*0980*/  ISETP.GE.AND P0, PT, R8, RZ, PT ;  /* 0x000000ff0800720c */ /* 0x000fda0003f06270 */
[----:B------:R-:W-:Y:S02]  /*0990*/  @P0 IMAD.MOV.U32 R6, RZ, RZ, RZ ;  /* 0x000000ffff060224 */ /* 0x000fe400078e00ff */
[----:B------:R-:W-:Y:S01]  /*09a0*/  @!P0 FFMA R4, R0, 1.84467440737095516160e+19, RZ ;  /* 0x5f80000000048823 */ /* 0x000fe200000000ff */
[----:B------:R-:W-:-:S07]  /*09b0*/  @!P0 IMAD.MOV.U32 R6, RZ, RZ, -0x40 ;  /* 0xffffffc0ff068424 */ /* 0x000fce00078e00ff */
.L_x_14:
[----:B------:R-:W-:Y:S05]  /*09c0*/  BSYNC.RELIABLE B2 ;  /* 0x0000000000027941 */ /* 0x000fea0003800100 */
.L_x_13:
[----:B------:R-:W-:Y:S01]  /*09d0*/  UMOV UR4, 0x41100000 ;  /* 0x4110000000047882 */ /* 0x000fe20000000000 */
[----:B------:R-:W-:Y:S01]  /*09e0*/  VIADD R3, R3, 0xffffff81 ;  /* 0xffffff8103037836 */ /* 0x000fe20000000000 */
[----:B------:R-:W-:Y:S01]  /*09f0*/  UIADD3 UR4, UPT, UPT, UR4, -0x1800000, URZ ;  /* 0xfe80000004047890 */ /* 0x000fe2000fffe0ff */
[----:B------:R-:W-:Y:S02]  /*0a00*/  BSSY.RECONVERGENT B2, `(.L_x_19) ;  /* 0x0000033000027945 */ /* 0x000fe40003800200 */
[----:B------:R-:W-:Y:S01]  /*0a10*/  IMAD R0, R3, -0x800000, R4 ;  /* 0xff80000003007824 */ /* 0x000fe200078e0204 */
[----:B------:R-:W-:Y:S02]  /*0a20*/  IADD3 R3, PT, PT, R6, -0x3, R3 ;  /* 0xfffffffd06037810 */ /* 0x000fe40007ffe003 */
[----:B------:R-:W-:-:S03]  /*0a30*/  FADD.FTZ R9, -RZ, -UR4 ;  /* 0x80000004ff097e21 */ /* 0x000fc60008010100 */
[----:B------:R-:W0:Y:S02]  /*0a40*/  MUFU.RCP R7, UR4 ;  /* 0x0000000400077d08 */ /* 0x000e240008001000 */
[----:B0-----:R-:W-:-:S04]  /*0a50*/  FFMA R8, R7, R9, 1 ;  /* 0x3f80000007087423 */ /* 0x001fc80000000009 */
[----:B------:R-:W-:-:S04]  /*0a60*/  FFMA R7, R7, R8, R7 ;  /* 0x0000000807077223 */ /* 0x000fc80000000007 */
[----:B------:R-:W-:-:S04]  /*0a70*/  FFMA R4, R0, R7, RZ ;  /* 0x0000000700047223 */ /* 0x000fc800000000ff */
[----:B------:R-:W-:-:S04]  /*0a80*/  FFMA R8, R9, R4, R0 ;  /* 0x0000000409087223 */ /* 0x000fc80000000000 */
[----:B------:R-:W-:-:S04]  /*0a90*/  FFMA R8, R7, R8, R4 ;  /* 0x0000000807087223 */ /* 0x000fc80000000004 */
[----:B------:R-:W-:-:S04]  /*0aa0*/  FFMA R9, R9, R8, R0 ;  /* 0x0000000809097223 */ /* 0x000fc80000000000 */
[----:B------:R-:W-:-:S05]  /*0ab0*/  FFMA R4, R7, R9, R8 ;  /* 0x0000000907047223 */ /* 0x000fca0000000008 */
[----:B------:R-:W-:-:S04]  /*0ac0*/  SHF.R.U32.HI R0, RZ, 0x17, R4 ;  /* 0x00000017ff007819 */ /* 0x000fc80000011604 */
[----:B------:R-:W-:-:S05]  /*0ad0*/  LOP3.LUT R0, R0, 0xff, RZ, 0xc0, !PT ;  /* 0x000000ff00007812 */ /* 0x000fca00078ec0ff */
[----:B------:R-:W-:-:S04]  /*0ae0*/  IMAD.IADD R10, R0, 0x1, R3 ;  /* 0x00000001000a7824 */ /* 0x000fc800078e0203 */
[----:B------:R-:W-:-:S05]  /*0af0*/  VIADD R0, R10, 0xffffffff ;  /* 0xffffffff0a007836 */ /* 0x000fca0000000000 */
[----:B------:R-:W-:-:S13]  /*0b00*/  ISETP.GE.U32.AND P0, PT, R0, 0xfe, PT ;  /* 0x000000fe0000780c */ /* 0x000fda0003f06070 */
[----:B------:R-:W-:Y:S05]  /*0b10*/  @!P0 BRA `(.L_x_20) ;  /* 0x0000000000808947 */ /* 0x000fea0003800000 */
[----:B------:R-:W-:-:S13]  /*0b20*/  ISETP.GT.AND P0, PT, R10, 0xfe, PT ;  /* 0x000000fe0a00780c */ /* 0x000fda0003f04270 */
[----:B------:R-:W-:Y:S05]  /*0b30*/  @P0 BRA `(.L_x_21) ;  /* 0x00000000006c0947 */ /* 0x000fea0003800000 */
[----:B------:R-:W-:-:S13]  /*0b40*/  ISETP.GE.AND P0, PT, R10, 0x1, PT ;  /* 0x000000010a00780c */ /* 0x000fda0003f06270 */
[----:B------:R-:W-:Y:S05]  /*0b50*/  @P0 BRA `(.L_x_22) ;  /* 0x0000000000740947 */ /* 0x000fea0003800000 */
[----:B------:R-:W-:Y:S02]  /*0b60*/  ISETP.GE.AND P0, PT, R10, -0x18, PT ;  /* 0xffffffe80a00780c */ /* 0x000fe40003f06270 */
[----:B------:R-:W-:-:S11]  /*0b70*/  LOP3.LUT R4, R4, 0x80000000, RZ, 0xc0, !PT ;  /* 0x8000000004047812 */ /* 0x000fd600078ec0ff */
[----:B------:R-:W-:Y:S05]  /*0b80*/  @!P0 BRA `(.L_x_22) ;  /* 0x0000000000688947 */ /* 0x000fea0003800000 */
[CCC-:B------:R-:W-:Y:S01]  /*0b90*/  FFMA.RZ R0, R7.reuse, R9.reuse, R8.reuse ;  /* 0x0000000907007223 */ /* 0x1c0fe2000000c008 */
[C---:B------:R-:W-:Y:S02]  /*0ba0*/  IADD3 R6, PT, PT, R10.reuse, 0x20, RZ ;  /* 0x000000200a067810 */ /* 0x040fe40007ffe0ff */
[----:B------:R-:W-:Y:S02]  /*0bb0*/  ISETP.NE.AND P2, PT, R10, RZ, PT ;  /* 0x000000ff0a00720c */ /* 0x000fe40003f45270 */
[----:B------:R-:W-:Y:S01]  /*0bc0*/  LOP3.LUT R3, R0, 0x7fffff, RZ, 0xc0, !PT ;  /* 0x007fffff00037812 */ /* 0x000fe200078ec0ff */
[CCC-:B------:R-:W-:Y:S01]  /*0bd0*/  FFMA.RP R0, R7.reuse, R9.reuse, R8.reuse ;  /* 0x0000000907007223 */ /* 0x1c0fe20000008008 */
[----:B------:R-:W-:Y:S01]  /*0be0*/  FFMA.RM R7, R7, R9, R8 ;  /* 0x0000000907077223 */ /* 0x000fe20000004008 */
[----:B------:R-:W-:Y:S01]  /*0bf0*/  IMAD.MOV R8, RZ, RZ, -R10 ;  /* 0x000000ffff087224 */ /* 0x000fe200078e0a0a */
[----:B------:R-:W-:Y:S02]  /*0c00*/  LOP3.LUT R3, R3, 0x800000, RZ, 0xfc, !PT ;  /* 0x0080000003037812 */ /* 0x000fe400078efcff */
[----:B------:R-:W-:-:S02]  /*0c10*/  ISETP.NE.AND P1, PT, R10, RZ, PT ;  /* 0x000000ff0a00720c */ /* 0x000fc40003f25270 */
[----:B------:R-:W-:Y:S02]  /*0c20*/  SHF.L.U32 R6, R3, R6, RZ ;  /* 0x0000000603067219 */ /* 0x000fe400000006ff */
[----:B------:R-:W-:Y:S02]  /*0c30*/  FSETP.NEU.FTZ.AND P0, PT, R0, R7, PT ;  /* 0x000000070000720b */ /* 0x000fe40003f1d000 */
[----:B------:R-:W-:Y:S02]  /*0c40*/  SEL R0, R8, RZ, P2 ;  /* 0x000000ff08007207 */ /* 0x000fe40001000000 */
[----:B------:R-:W-:Y:S02]  /*0c50*/  ISETP.NE.AND P1, PT, R6, RZ, P1 ;  /* 0x000000ff0600720c */ /* 0x000fe40000f25270 */
[----:B------:R-:W-:Y:S02]  /*0c60*/  SHF.R.U32.HI R0, RZ, R0, R3 ;  /* 0x00000000ff007219 */ /* 0x000fe40000011603 */
[----:B------:R-:W-:-:S02]  /*0c70*/  PLOP3.LUT P0, PT, P0, P1, PT, 0xf8, 0x8f ;  /* 0x00000000008f781c */ /* 0x000fc40000703f70 */
[----:B------:R-:W-:Y:S02]  /*0c80*/  SHF.R.U32.HI R6, RZ, 0x1, R0 ;  /* 0x00000001ff067819 */ /* 0x000fe40000011600 */
[----:B------:R-:W-:-:S04]  /*0c90*/  SEL R3, RZ, 0x1, !P0 ;  /* 0x00000001ff037807 */ /* 0x000fc80004000000 */
[----:B------:R-:W-:-:S04]  /*0ca0*/  LOP3.LUT R3, R3, 0x1, R6, 0xf8, !PT ;  /* 0x0000000103037812 */ /* 0x000fc800078ef806 */
[----:B------:R-:W-:-:S05]  /*0cb0*/  LOP3.LUT R3, R3, R0, RZ, 0xc0, !PT ;  /* 0x0000000003037212 */ /* 0x000fca00078ec0ff */
[----:B------:R-:W-:-:S05]  /*0cc0*/  IMAD.IADD R3, R6, 0x1, R3 ;  /* 0x0000000106037824 */ /* 0x000fca00078e0203 */
[----:B------:R-:W-:Y:S01]  /*0cd0*/  LOP3.LUT R4, R3, R4, RZ, 0xfc, !PT ;  /* 0x0000000403047212 */ /* 0x000fe200078efcff */
[----:B------:R-:W-:Y:S06]  /*0ce0*/  BRA `(.L_x_22) ;  /* 0x0000000000107947 */ /* 0x000fec0003800000 */
.L_x_21:
[----:B------:R-:W-:-:S04]  /*0cf0*/  LOP3.LUT R4, R4, 0x80000000, RZ, 0xc0, !PT ;  /* 0x8000000004047812 */ /* 0x000fc800078ec0ff */
[----:B------:R-:W-:Y:S01]  /*0d00*/  LOP3.LUT R4, R4, 0x7f800000, RZ, 0xfc, !PT ;  /* 0x7f80000004047812 */ /* 0x000fe200078efcff */
[----:B------:R-:W-:Y:S06]  /*0d10*/  BRA `(.L_x_22) ;  /* 0x0000000000047947 */ /* 0x000fec0003800000 */
.L_x_20:
[----:B------:R-:W-:-:S07]  /*0d20*/  IMAD R4, R3, 0x800000, R4 ;  /* 0x0080000003047824 */ /* 0x000fce00078e0204 */
.L_x_22:
[----:B------:R-:W-:Y:S05]  /*0d30*/  BSYNC.RECONVERGENT B2 ;  /* 0x0000000000027941 */ /* 0x000fea0003800200 */
.L_x_19:
[----:B------:R-:W-:Y:S05]  /*0d40*/  BRA `(.L_x_23) ;  /* 0x0000000000207947 */ /* 0x000fea0003800000 */
.L_x_18:
[----:B------:R-:W-:-:S04]  /*0d50*/  LOP3.LUT R4, R7, 0x80000000, R4, 0x48, !PT ;  /* 0x8000000007047812 */ /* 0x000fc800078e4804 */
[----:B------:R-:W-:Y:S01]  /*0d60*/  LOP3.LUT R4, R4, 0x7f800000, RZ, 0xfc, !PT ;  /* 0x7f80000004047812 */ /* 0x000fe200078efcff */
[----:B------:R-:W-:Y:S06]  /*0d70*/  BRA `(.L_x_23) ;  /* 0x0000000000147947 */ /* 0x000fec0003800000 */
.L_x_17:
[----:B------:R-:W-:Y:S01]  /*0d80*/  LOP3.LUT R4, R7, 0x80000000, R4, 0x48, !PT ;  /* 0x8000000007047812 */ /* 0x000fe200078e4804 */
[----:B------:R-:W-:Y:S06]  /*0d90*/  BRA `(.L_x_23) ;  /* 0x00000000000c7947 */ /* 0x000fec0003800000 */
.L_x_16:
[----:B------:R-:W0:Y:S01]  /*0da0*/  MUFU.RSQ R4, -QNAN ;  /* 0xffc0000000047908 */ /* 0x000e220000001400 */
[----:B------:R-:W-:Y:S05]  /*0db0*/  BRA `(.L_x_23) ;  /* 0x0000000000047947 */ /* 0x000fea0003800000 */
.L_x_15:
[----:B------:R-:W-:-:S07]  /*0dc0*/  FADD.FTZ R4, R0, 9 ;  /* 0x4110000000047421 */ /* 0x000fce0000010000 */
.L_x_23:
[----:B------:R-:W-:Y:S05]  /*0dd0*/  BSYNC.RECONVERGENT B0 ;  /* 0x0000000000007941 */ /* 0x000fea0003800200 */
.L_x_12:
[----:B------:R-:W-:-:S04]  /*0de0*/  IMAD.MOV.U32 R3, RZ, RZ, 0x0 ;  /* 0x00000000ff037424 */ /* 0x000fc800078e00ff */
[----:B0-----:R-:W-:Y:S05]  /*0df0*/  RET.REL.NODEC R2 `(_Z10meanFilterPfS_i) ;  /* 0xfffffff002807950 */ /* 0x001fea0003c3ffff */
.L_x_24:
[----:B------:R-:W-:-:S00]  /*0e00*/  BRA `(.L_x_24) ;  /* 0xfffffffc00fc7947 */ /* 0x000fc0000383ffff */
[----:B------:R-:W-:-:S00]  /*0e10*/  NOP ;  /* 0x0000000000007918 */ /* 0x000fc00000000000 */
        /* <DEDUP_REMOVED lines=14> */
.L_x_25:


//--------------------- .nv.shared._Z10meanFilterPfS_i --------------------------
	.section	.nv.shared._Z10meanFilterPfS_i,"aw",@nobits
	.sectionflags	@""
	.align	4
.nv.shared._Z10meanFilterPfS_i:
	.zero		1168


//--------------------- .nv.shared.reserved.0     --------------------------
	.section	.nv.shared.reserved.0,"aw",@nobits
	.weak		__nv_reservedSMEM_offset_0_alias
	.size		__nv_reservedSMEM_offset_0_alias, 0, 64
	.other		__nv_reservedSMEM_offset_0_alias,@"STO_CUDA_RESERVED_SHARED STV_DEFAULT"
__nv_reservedSMEM_offset_0_alias:
	.zero		0
	.zero		64


//--------------------- .nv.constant0._Z10meanFilterPfS_i --------------------------
	.section	.nv.constant0._Z10meanFilterPfS_i,"a",@progbits
	.sectionflags	@""
	.align	4
.nv.constant0._Z10meanFilterPfS_i:
	.zero		916


//--------------------- SYMBOLS --------------------------

	.type		.nv.reservedSmem.offset0,@object
	.size		.nv.reservedSmem.offset0,0x4
	.type		.nv.reservedSmem.cap,@object
	.size		.nv.reservedSmem.cap,0x4
